//
// Generated by NVIDIA NVVM Compiler
//
// Compiler Build ID: CL-36424714
// Cuda compilation tools, release 13.0, V13.0.88
// Based on NVVM 20.0.0
//

.version 9.0
.target sm_100
.address_size 64

	// .globl	_Z7mat_mulPfS_S_i

.visible .entry _Z7mat_mulPfS_S_i(
	.param .u64 .ptr .align 1 _Z7mat_mulPfS_S_i_param_0,
	.param .u64 .ptr .align 1 _Z7mat_mulPfS_S_i_param_1,
	.param .u64 .ptr .align 1 _Z7mat_mulPfS_S_i_param_2,
	.param .u32 _Z7mat_mulPfS_S_i_param_3
)
{
	.reg .pred 	%p<2>;
	.reg .b32 	%r<6>;
	.reg .b32 	%f<13>;
	.reg .b64 	%rd<13>;

	ld.param.u64 	%rd1, [_Z7mat_mulPfS_S_i_param_0];
	ld.param.u64 	%rd2, [_Z7mat_mulPfS_S_i_param_1];
	ld.param.u64 	%rd3, [_Z7mat_mulPfS_S_i_param_2];
	mov.u32 	%r2, %ntid.x;
	mov.u32 	%r3, %ctaid.x;
	mov.u32 	%r4, %tid.x;
	mad.lo.s32 	%r1, %r2, %r3, %r4;
	and.b32  	%r5, %r1, 4;
	setp.ne.s32 	%p1, %r5, 0;
	@%p1 bra 	$L__BB0_2;
	cvta.to.global.u64 	%rd4, %rd1;
	cvta.to.global.u64 	%rd5, %rd2;
	cvta.to.global.u64 	%rd6, %rd3;
	ld.global.f32 	%f1, [%rd4];
	mul.wide.s32 	%rd7, %r1, 4;
	add.s64 	%rd8, %rd5, %rd7;
	ld.global.f32 	%f2, [%rd8];
	ld.global.f32 	%f3, [%rd4+4];
	xor.b64  	%rd9, %rd7, 16;
	add.s64 	%rd10, %rd5, %rd9;
	ld.global.f32 	%f4, [%rd10];
	mul.f32 	%f5, %f3, %f4;
	fma.rn.f32 	%f6, %f1, %f2, %f5;
	add.s64 	%rd11, %rd6, %rd7;
	st.global.f32 	[%rd11], %f6;
	ld.global.f32 	%f7, [%rd4+8];
	ld.global.f32 	%f8, [%rd8];
	ld.global.f32 	%f9, [%rd4+12];
	ld.global.f32 	%f10, [%rd10];
	mul.f32 	%f11, %f9, %f10;
	fma.rn.f32 	%f12, %f7, %f8, %f11;
	add.s64 	%rd12, %rd6, %rd9;
	st.global.f32 	[%rd12], %f12;
$L__BB0_2:
	ret;

}


// ===== COMPILED SASS (sm_100) =====

	.target	sm_100

	.elftype	@"ET_EXEC"


//--------------------- .note.nv.tkinfo           --------------------------
	.section	.note.nv.tkinfo,"",@"SHT_NOTE"
	.sectionflags	@"SHF_NOTE_NV_TKINFO"
	.tkinfo
        /*0018*/ 	.word	0x00000002
        /*0030*/ 	.string	""
        /*0030*/ 	.string	"ptxas"
        /*0030*/ 	.string	"Cuda compilation tools, release 13.0, V13.0.88"
        /*0030*/ 	.string	"Build cuda_13.0.r13.0/compiler.36424714_0"
        /*0030*/ 	.string	"-arch sm_100 -m 64 "



//--------------------- .note.nv.cuinfo           --------------------------
	.section	.note.nv.cuinfo,"",@"SHT_NOTE"
	.sectionflags	@"SHF_NOTE_NV_CUINFO"
        /*0018*/ 	.short	0x0002
        /*001a*/ 	.short	0x0064
        /*001c*/ 	.short	0x0082
	.zero		2


//--------------------- .nv.info                  --------------------------
	.section	.nv.info,"",@"SHT_CUDA_INFO"
	.align	4


	//----- nvinfo : EIATTR_REGCOUNT
	.align		4
        /*0000*/ 	.byte	0x04, 0x2f
        /*0002*/ 	.short	(.L_1 - .L_0)
	.align		4
.L_0:
        /*0004*/ 	.word	index@(_Z7mat_mulPfS_S_i)
        /*0008*/ 	.word	0x00000014


	//----- nvinfo : EIATTR_FRAME_SIZE
	.align		4
.L_1:
        /*000c*/ 	.byte	0x04, 0x11
        /*000e*/ 	.short	(.L_3 - .L_2)
	.align		4
.L_2:
        /*0010*/ 	.word	index@(_Z7mat_mulPfS_S_i)
        /*0014*/ 	.word	0x00000000


	//----- nvinfo : EIATTR_MIN_STACK_SIZE
	.align		4
.L_3:
        /*0018*/ 	.byte	0x04, 0x12
        /*001a*/ 	.short	(.L_5 - .L_4)
	.align		4
.L_4:
        /*001c*/ 	.word	index@(_Z7mat_mulPfS_S_i)
        /*0020*/ 	.word	0x00000000
.L_5:


//--------------------- .nv.compat                --------------------------
	.section	.nv.compat,"",@"SHT_CUDA_COMPAT_INFO"
	.align	4
        /*0000*/ 	.byte	0x02, 0x09, 0x00, 0x00, 0x02, 0x02, 0x01, 0x00, 0x02, 0x05, 0x05, 0x00, 0x03, 0x07, 0x01, 0x01
        /*0010*/ 	.byte	0x02, 0x03, 0x00, 0x00, 0x02, 0x06, 0x01, 0x00, 0x04, 0x0b, 0x08, 0x00, 0x09, 0x00, 0x00, 0x00
        /*0020*/ 	.byte	0x00, 0x00, 0x00, 0x00


//--------------------- .nv.info._Z7mat_mulPfS_S_i --------------------------
	.section	.nv.info._Z7mat_mulPfS_S_i,"",@"SHT_CUDA_INFO"
	.sectionflags	@""
	.align	4


	//----- nvinfo : EIATTR_CUDA_API_VERSION
	.align		4
        /*0000*/ 	.byte	0x04, 0x37
        /*0002*/ 	.short	(.L_7 - .L_6)
.L_6:
        /*0004*/ 	.word	0x00000082


	//----- nvinfo : EIATTR_KPARAM_INFO
	.align		4
.L_7:
        /*0008*/ 	.byte	0x04, 0x17
        /*000a*/ 	.short	(.L_9 - .L_8)
.L_8:
        /*000c*/ 	.word	0x00000000
        /*0010*/ 	.short	0x0003
        /*0012*/ 	.short	0x0018
        /*0014*/ 	.byte	0x00, 0xf0, 0x11, 0x00


	//----- nvinfo : EIATTR_KPARAM_INFO
	.align		4
.L_9:
        /*0018*/ 	.byte	0x04, 0x17
        /*001a*/ 	.short	(.L_11 - .L_10)
.L_10:
        /*001c*/ 	.word	0x00000000
        /*0020*/ 	.short	0x0002
        /*0022*/ 	.short	0x0010
        /*0024*/ 	.byte	0x00, 0xf5, 0x21, 0x00


	//----- nvinfo : EIATTR_KPARAM_INFO
	.align		4
.L_11:
        /*0028*/ 	.byte	0x04, 0x17
        /*002a*/ 	.short	(.L_13 - .L_12)
.L_12:
        /*002c*/ 	.word	0x00000000
        /*0030*/ 	.short	0x0001
        /*0032*/ 	.short	0x0008
        /*0034*/ 	.byte	0x00, 0xf5, 0x21, 0x00


	//----- nvinfo : EIATTR_KPARAM_INFO
	.align		4
.L_13:
        /*0038*/ 	.byte	0x04, 0x17
        /*003a*/ 	.short	(.L_15 - .L_14)
.L_14:
        /*003c*/ 	.word	0x00000000
        /*0040*/ 	.short	0x0000
        /*0042*/ 	.short	0x0000
        /*0044*/ 	.byte	0x00, 0xf5, 0x21, 0x00


	//----- nvinfo : EIATTR_SPARSE_MMA_MASK
	.align		4
.L_15:
        /*0048*/ 	.byte	0x03, 0x50
        /*004a*/ 	.short	0x0000


	//----- nvinfo : EIATTR_MAXREG_COUNT
	.align		4
        /*004c*/ 	.byte	0x03, 0x1b
        /*004e*/ 	.short	0x00ff


	//----- nvinfo : EIATTR_MERCURY_ISA_VERSION
	.align		4
        /*0050*/ 	.byte	0x03, 0x5f
        /*0052*/ 	.short	0x0101


	//----- nvinfo : EIATTR_VRC_CTA_INIT_COUNT
	.align		4
        /*0054*/ 	.byte	0x02, 0x4a
	.zero		1
	.zero		1


	//----- nvinfo : EIATTR_EXIT_INSTR_OFFSETS
	.align		4
        /*0058*/ 	.byte	0x04, 0x1c
        /*005a*/ 	.short	(.L_17 - .L_16)


	//   ....[0]....
.L_16:
        /*005c*/ 	.word	0x00000060


	//   ....[1]....
        /*0060*/ 	.word	0x00000230


	//----- nvinfo : EIATTR_CBANK_PARAM_SIZE
	.align		4
.L_17:
        /*0064*/ 	.byte	0x03, 0x19
        /*0066*/ 	.short	0x001c


	//----- nvinfo : EIATTR_PARAM_CBANK
	.align		4
        /*0068*/ 	.byte	0x04, 0x0a
        /*006a*/ 	.short	(.L_19 - .L_18)
	.align		4
.L_18:
        /*006c*/ 	.word	index@(.nv.constant0._Z7mat_mulPfS_S_i)
        /*0070*/ 	.short	0x0380
        /*0072*/ 	.short	0x001c


	//----- nvinfo : EIATTR_SW_WAR
	.align		4
.L_19:
        /*0074*/ 	.byte	0x04, 0x36
        /*0076*/ 	.short	(.L_21 - .L_20)
.L_20:
        /*0078*/ 	.word	0x00000008
.L_21:


//--------------------- .nv.callgraph             --------------------------
	.section	.nv.callgraph,"",@"SHT_CUDA_CALLGRAPH"
	.align	4
	.sectionentsize	8
	.align		4
        /*0000*/ 	.word	0x00000000
	.align		4
        /*0004*/ 	.word	0xffffffff
	.align		4
        /*0008*/ 	.word	0x00000000
	.align		4
        /*000c*/ 	.word	0xfffffffe
	.align		4
        /*0010*/ 	.word	0x00000000
	.align		4
        /*0014*/ 	.word	0xfffffffd
	.align		4
        /*0018*/ 	.word	0x00000000
	.align		4
        /*001c*/ 	.word	0xfffffffc


//--------------------- .text._Z7mat_mulPfS_S_i   --------------------------
	.section	.text._Z7mat_mulPfS_S_i,"ax",@progbits
	.align	128
        .global         _Z7mat_mulPfS_S_i
        .type           _Z7mat_mulPfS_S_i,@function
        .size           _Z7mat_mulPfS_S_i,(.L_x_1 - _Z7mat_mulPfS_S_i)
        .other          _Z7mat_mulPfS_S_i,@"STO_CUDA_ENTRY STV_DEFAULT"
_Z7mat_mulPfS_S_i:
.text._Z7mat_mulPfS_S_i:
[----:B------:R-:W-:Y:S01]  /*0000*/  LDC R1, c[0x0][0x37c] ;  /* 0x0000df00ff017b82 */ /* 0x000fe20000000800 */
[----:B------:R-:W0:Y:S01]  /*0010*/  S2R R4, SR_CTAID.X ;  /* 0x0000000000047919 */ /* 0x000e220000002500 */
[----:B------:R-:W0:Y:S01]  /*0020*/  LDCU UR4, c[0x0][0x360] ;  /* 0x00006c00ff0477ac */ /* 0x000e220008000800 */
[----:B------:R-:W0:Y:S02]  /*0030*/  S2R R3, SR_TID.X ;  /* 0x0000000000037919 */ /* 0x000e240000002100 */
[----:B0-----:R-:W-:-:S05]  /*0040*/  IMAD R4, R4, UR4, R3 ;  /* 0x0000000404047c24 */ /* 0x001fca000f8e0203 */
[----:B------:R-:W-:-:S13]  /*0050*/  LOP3.LUT P0, RZ, R4, 0x4, RZ, 0xc0, !PT ;  /* 0x0000000404ff7812 */ /* 0x000fda000780c0ff */
[----:B------:R-:W-:Y:S05]  /*0060*/  @P0 EXIT ;  /* 0x000000000000094d */ /* 0x000fea0003800000 */
[----:B------:R-:W0:Y:S01]  /*0070*/  LDCU.64 UR6, c[0x0][0x388] ;  /* 0x00007100ff0677ac */ /* 0x000e220008000a00 */
[----:B------:R-:W1:Y:S01]  /*0080*/  LDC.64 R2, c[0x0][0x380] ;  /* 0x0000e000ff027b82 */ /* 0x000e620000000a00 */
[----:B------:R-:W-:Y:S01]  /*0090*/  IMAD.WIDE R4, R4, 0x4, RZ ;  /* 0x0000000404047825 */ /* 0x000fe200078e02ff */
[----:B------:R-:W1:Y:S02]  /*00a0*/  LDCU.64 UR4, c[0x0][0x358] ;  /* 0x00006b00ff0477ac */ /* 0x000e640008000a00 */
[----:B------:R-:W-:-:S04]  /*00b0*/  LOP3.LUT R14, R4, 0x10, RZ, 0x3c, !PT ;  /* 0x00000010040e7812 */ /* 0x000fc800078e3cff */
[----:B0-----:R-:W-:Y:S02]  /*00c0*/  IADD3 R8, P1, PT, R14, UR6, RZ ;  /* 0x000000060e087c10 */ /* 0x001fe4000ff3e0ff */
[C---:B------:R-:W-:Y:S02]  /*00d0*/  IADD3 R6, P0, PT, R4.reuse, UR6, RZ ;  /* 0x0000000604067c10 */ /* 0x040fe4000ff1e0ff */
[C---:B------:R-:W-:Y:S02]  /*00e0*/  IADD3.X R9, PT, PT, R5.reuse, UR7, RZ, P1, !PT ;  /* 0x0000000705097c10 */ /* 0x040fe40008ffe4ff */
[----:B------:R-:W-:Y:S01]  /*00f0*/  IADD3.X R7, PT, PT, R5, UR7, RZ, P0, !PT ;  /* 0x0000000705077c10 */ /* 0x000fe200087fe4ff */
[----:B-1----:R-:W2:Y:S01]  /*0100*/  LDG.E R11, desc[UR4][R2.64+0x4] ;  /* 0x00000404020b7981 */ /* 0x002ea2000c1e1900 */
[----:B------:R-:W0:Y:S03]  /*0110*/  LDCU.64 UR6, c[0x0][0x390] ;  /* 0x00007200ff0677ac */ /* 0x000e260008000a00 */
[----:B------:R-:W2:Y:S04]  /*0120*/  LDG.E R12, desc[UR4][R8.64] ;  /* 0x00000004080c7981 */ /* 0x000ea8000c1e1900 */
[----:B------:R-:W3:Y:S04]  /*0130*/  LDG.E R0, desc[UR4][R2.64] ;  /* 0x0000000402007981 */ /* 0x000ee8000c1e1900 */
[----:B------:R-:W3:Y:S01]  /*0140*/  LDG.E R13, desc[UR4][R6.64] ;  /* 0x00000004060d7981 */ /* 0x000ee2000c1e1900 */
[----:B0-----:R-:W-:Y:S01]  /*0150*/  IADD3 R10, P0, PT, R4, UR6, RZ ;  /* 0x00000006040a7c10 */ /* 0x001fe2000ff1e0ff */
[----:B--2---:R-:W-:-:S03]  /*0160*/  FMUL R15, R11, R12 ;  /* 0x0000000c0b0f7220 */ /* 0x004fc60000400000 */
[----:B------:R-:W-:Y:S01]  /*0170*/  IADD3.X R11, PT, PT, R5, UR7, RZ, P0, !PT ;  /* 0x00000007050b7c10 */ /* 0x000fe200087fe4ff */
[----:B---3--:R-:W-:-:S05]  /*0180*/  FFMA R13, R0, R13, R15 ;  /* 0x0000000d000d7223 */ /* 0x008fca000000000f */
[----:B------:R-:W-:Y:S04]  /*0190*/  STG.E desc[UR4][R10.64], R13 ;  /* 0x0000000d0a007986 */ /* 0x000fe8000c101904 */
[----:B------:R-:W2:Y:S04]  /*01a0*/  LDG.E R17, desc[UR4][R8.64] ;  /* 0x0000000408117981 */ /* 0x000ea8000c1e1900 */
[----:B------:R-:W2:Y:S04]  /*01b0*/  LDG.E R12, desc[UR4][R2.64+0xc] ;  /* 0x00000c04020c7981 */ /* 0x000ea8000c1e1900 */
[----:B------:R-:W3:Y:S04]  /*01c0*/  LDG.E R15, desc[UR4][R6.64] ;  /* 0x00000004060f7981 */ /* 0x000ee8000c1e1900 */
[----:B------:R-:W3:Y:S01]  /*01d0*/  LDG.E R0, desc[UR4][R2.64+0x8] ;  /* 0x0000080402007981 */ /* 0x000ee2000c1e1900 */
[----:B------:R-:W-:-:S04]  /*01e0*/  IADD3 R4, P0, PT, R14, UR6, RZ ;  /* 0x000000060e047c10 */ /* 0x000fc8000ff1e0ff */
[----:B------:R-:W-:Y:S01]  /*01f0*/  IADD3.X R5, PT, PT, R5, UR7, RZ, P0, !PT ;  /* 0x0000000705057c10 */ /* 0x000fe200087fe4ff */
[----:B--2---:R-:W-:-:S04]  /*0200*/  FMUL R17, R12, R17 ;  /* 0x000000110c117220 */ /* 0x004fc80000400000 */
[----:B---3--:R-:W-:-:S05]  /*0210*/  FFMA R15, R0, R15, R17 ;  /* 0x0000000f000f7223 */ /* 0x008fca0000000011 */
[----:B------:R-:W-:Y:S01]  /*0220*/  STG.E desc[UR4][R4.64], R15 ;  /* 0x0000000f04007986 */ /* 0x000fe2000c101904 */
[----:B------:R-:W-:Y:S05]  /*0230*/  EXIT ;  /* 0x000000000000794d */ /* 0x000fea0003800000 */
.L_x_0:
[----:B------:R-:W-:-:S00]  /*0240*/  BRA `(.L_x_0) ;  /* 0xfffffffc00fc7947 */ /* 0x000fc0000383ffff */
[----:B------:R-:W-:-:S00]  /*0250*/  NOP ;  /* 0x0000000000007918 */ /* 0x000fc00000000000 */
        /* <DEDUP_REMOVED lines=10> */
.L_x_1:


//--------------------- .nv.shared.reserved.0     --------------------------
	.section	.nv.shared.reserved.0,"aw",@nobits
	.weak		__nv_reservedSMEM_offset_0_alias
	.size		__nv_reservedSMEM_offset_0_alias, 0, 64
	.other		__nv_reservedSMEM_offset_0_alias,@"STO_CUDA_RESERVED_SHARED STV_DEFAULT"
__nv_reservedSMEM_offset_0_alias:
	.zero		0
	.zero		64


//--------------------- .nv.constant0._Z7mat_mulPfS_S_i --------------------------
	.section	.nv.constant0._Z7mat_mulPfS_S_i,"a",@progbits
	.sectionflags	@""
	.align	4
.nv.constant0._Z7mat_mulPfS_S_i:
	.zero		924


//--------------------- SYMBOLS --------------------------

	.type		.nv.reservedSmem.offset0,@object
	.size		.nv.reservedSmem.offset0,0x4
